	.headerflags	@"EF_CUDA_TEXMODE_UNIFIED EF_CUDA_64BIT_ADDRESS EF_CUDA_ACCELERATORS EF_CUDA_SM90 EF_CUDA_VIRTUAL_SM(EF_CUDA_SM90)"
	.elftype	@"ET_EXEC"


//--------------------- .nv.info                  --------------------------
	.section	.nv.info,"",@"SHT_CUDA_INFO"
	.align	4


	//----- nvinfo : EIATTR_REGCOUNT
	.align		4
        /*0000*/ 	.byte	0x04, 0x2f
        /*0002*/ 	.short	(.L_3 - .L_2)
	.align		4
.L_2:
        /*0004*/ 	.word	index@(triton_poi_fused__native_batch_norm_legit_no_training_relu_12)
        /*0008*/ 	.word	0x00000012


	//----- nvinfo : EIATTR_MIN_STACK_SIZE
	.align		4
.L_3:
        /*000c*/ 	.byte	0x04, 0x12
        /*000e*/ 	.short	(.L_5 - .L_4)
	.align		4
.L_4:
        /*0010*/ 	.word	index@(triton_poi_fused__native_batch_norm_legit_no_training_relu_12)
        /*0014*/ 	.word	0x00000000


	//----- nvinfo : EIATTR_FRAME_SIZE
	.align		4
.L_5:
        /*0018*/ 	.byte	0x04, 0x11
        /*001a*/ 	.short	(.L_7 - .L_6)
	.align		4
.L_6:
        /*001c*/ 	.word	index@(triton_poi_fused__native_batch_norm_legit_no_training_relu_12)
        /*0020*/ 	.word	0x00000000


	//----- nvinfo : EIATTR_MIN_STACK_SIZE
	.align		4
.L_7:
        /*0024*/ 	.byte	0x04, 0x12
        /*0026*/ 	.short	(.L_9 - .L_8)
	.align		4
.L_8:
        /*0028*/ 	.word	index@(triton_poi_fused__native_batch_norm_legit_no_training_relu_12)
        /*002c*/ 	.word	0x00000000
.L_9:


//--------------------- .nv.info.triton_poi_fused__native_batch_norm_legit_no_training_relu_12 --------------------------
	.section	.nv.info.triton_poi_fused__native_batch_norm_legit_no_training_relu_12,"",@"SHT_CUDA_INFO"
	.sectionflags	@""
	.align	4


	//----- nvinfo : EIATTR_CUDA_API_VERSION
	.align		4
        /*0000*/ 	.byte	0x04, 0x37
        /*0002*/ 	.short	(.L_11 - .L_10)
.L_10:
        /*0004*/ 	.word	0x0000007c


	//----- nvinfo : EIATTR_KPARAM_INFO
	.align		4
.L_11:
        /*0008*/ 	.byte	0x04, 0x17
        /*000a*/ 	.short	(.L_13 - .L_12)
.L_12:
        /*000c*/ 	.word	0x00000000
        /*0010*/ 	.short	0x0006
        /*0012*/ 	.short	0x0030
        /*0014*/ 	.byte	0x00, 0xf0, 0x11, 0x00


	//----- nvinfo : EIATTR_KPARAM_INFO
	.align		4
.L_13:
        /*0018*/ 	.byte	0x04, 0x17
        /*001a*/ 	.short	(.L_15 - .L_14)
.L_14:
        /*001c*/ 	.word	0x00000000
        /*0020*/ 	.short	0x0005
        /*0022*/ 	.short	0x0028
        /*0024*/ 	.byte	0x00, 0xf4, 0x21, 0x00


	//----- nvinfo : EIATTR_KPARAM_INFO
	.align		4
.L_15:
        /*0028*/ 	.byte	0x04, 0x17
        /*002a*/ 	.short	(.L_17 - .L_16)
.L_16:
        /*002c*/ 	.word	0x00000000
        /*0030*/ 	.short	0x0004
        /*0032*/ 	.short	0x0020
        /*0034*/ 	.byte	0x00, 0xf4, 0x21, 0x00


	//----- nvinfo : EIATTR_KPARAM_INFO
	.align		4
.L_17:
        /*0038*/ 	.byte	0x04, 0x17
        /*003a*/ 	.short	(.L_19 - .L_18)
.L_18:
        /*003c*/ 	.word	0x00000000
        /*0040*/ 	.short	0x0003
        /*0042*/ 	.short	0x0018
        /*0044*/ 	.byte	0x00, 0xf4, 0x21, 0x00


	//----- nvinfo : EIATTR_KPARAM_INFO
	.align		4
.L_19:
        /*0048*/ 	.byte	0x04, 0x17
        /*004a*/ 	.short	(.L_21 - .L_20)
.L_20:
        /*004c*/ 	.word	0x00000000
        /*0050*/ 	.short	0x0002
        /*0052*/ 	.short	0x0010
        /*0054*/ 	.byte	0x00, 0xf4, 0x21, 0x00


	//----- nvinfo : EIATTR_KPARAM_INFO
	.align		4
.L_21:
        /*0058*/ 	.byte	0x04, 0x17
        /*005a*/ 	.short	(.L_23 - .L_22)
.L_22:
        /*005c*/ 	.word	0x00000000
        /*0060*/ 	.short	0x0001
        /*0062*/ 	.short	0x0008
        /*0064*/ 	.byte	0x00, 0xf4, 0x21, 0x00


	//----- nvinfo : EIATTR_KPARAM_INFO
	.align		4
.L_23:
        /*0068*/ 	.byte	0x04, 0x17
        /*006a*/ 	.short	(.L_25 - .L_24)
.L_24:
        /*006c*/ 	.word	0x00000000
        /*0070*/ 	.short	0x0000
        /*0072*/ 	.short	0x0000
        /*0074*/ 	.byte	0x00, 0xf4, 0x21, 0x00


	//----- nvinfo : EIATTR_SPARSE_MMA_MASK
	.align		4
.L_25:
        /*0078*/ 	.byte	0x03, 0x50
        /*007a*/ 	.short	0x0000


	//----- nvinfo : EIATTR_MAXREG_COUNT
	.align		4
        /*007c*/ 	.byte	0x03, 0x1b
        /*007e*/ 	.short	0x00ff


	//----- nvinfo : EIATTR_EXIT_INSTR_OFFSETS
	.align		4
        /*0080*/ 	.byte	0x04, 0x1c
        /*0082*/ 	.short	(.L_27 - .L_26)


	//   ....[0]....
.L_26:
        /*0084*/ 	.word	0x000003d0


	//----- nvinfo : EIATTR_REQNTID
	.align		4
.L_27:
        /*0088*/ 	.byte	0x04, 0x10
        /*008a*/ 	.short	(.L_29 - .L_28)
.L_28:
        /*008c*/ 	.word	0x00000100
        /*0090*/ 	.word	0x00000001
        /*0094*/ 	.word	0x00000001


	//----- nvinfo : EIATTR_CBANK_PARAM_SIZE
	.align		4
.L_29:
        /*0098*/ 	.byte	0x03, 0x19
        /*009a*/ 	.short	0x0034


	//----- nvinfo : EIATTR_PARAM_CBANK
	.align		4
        /*009c*/ 	.byte	0x04, 0x0a
        /*009e*/ 	.short	(.L_31 - .L_30)
	.align		4
.L_30:
        /*00a0*/ 	.word	index@(.nv.constant0.triton_poi_fused__native_batch_norm_legit_no_training_relu_12)
        /*00a4*/ 	.short	0x0210
        /*00a6*/ 	.short	0x0034


	//----- nvinfo : EIATTR_SW_WAR
	.align		4
.L_31:
        /*00a8*/ 	.byte	0x04, 0x36
        /*00aa*/ 	.short	(.L_33 - .L_32)
.L_32:
        /*00ac*/ 	.word	0x00000008
.L_33:


//--------------------- .nv.callgraph             --------------------------
	.section	.nv.callgraph,"",@"SHT_CUDA_CALLGRAPH"
	.align	4
	.sectionentsize	8
	.align		4
        /*0000*/ 	.word	0x00000000
	.align		4
        /*0004*/ 	.word	0xffffffff
	.align		4
        /*0008*/ 	.word	0x00000000
	.align		4
        /*000c*/ 	.word	0xfffffffe
	.align		4
        /*0010*/ 	.word	0x00000000
	.align		4
        /*0014*/ 	.word	0xfffffffd
	.align		4
        /*0018*/ 	.word	0x00000000
	.align		4
        /*001c*/ 	.word	0xfffffffc


//--------------------- .nv.constant4             --------------------------
	.section	.nv.constant4,"a",@progbits
	.align	8
	.align		8
.nv.constant4:
        /*0000*/ 	.dword	_$_str
	.align		8
        /*0008*/ 	.dword	_$_str_$_2


//--------------------- .text.triton_poi_fused__native_batch_norm_legit_no_training_relu_12 --------------------------
	.section	.text.triton_poi_fused__native_batch_norm_legit_no_training_relu_12,"ax",@progbits
	.align	128
        .global         triton_poi_fused__native_batch_norm_legit_no_training_relu_12
        .type           triton_poi_fused__native_batch_norm_legit_no_training_relu_12,@function
        .size           triton_poi_fused__native_batch_norm_legit_no_training_relu_12,(.L_x_1 - triton_poi_fused__native_batch_norm_legit_no_training_relu_12)
        .other          triton_poi_fused__native_batch_norm_legit_no_training_relu_12,@"STO_CUDA_ENTRY STV_DEFAULT"
triton_poi_fused__native_batch_norm_legit_no_training_relu_12:
.text.triton_poi_fused__native_batch_norm_legit_no_training_relu_12:
[----:B------:R-:W-:Y:S01]  /*0000*/  LDC R1, c[0x0][0x28] ;  /* 0x00000a00ff017b82 */ /* 0x000fe20000000800 */
[----:B------:R-:W1:Y:S07]  /*0010*/  S2R R0, SR_TID.X ;  /* 0x0000000000007919 */ /* 0x000e6e0000002100 */
[----:B------:R-:W2:Y:S01]  /*0020*/  LDC.64 R2, c[0x0][0x220] ;  /* 0x00008800ff027b82 */ /* 0x000ea20000000a00 */
[----:B------:R-:W-:Y:S01]  /*0030*/  ULDC.64 UR4, c[0x0][0x208] ;  /* 0x0000820000047ab9 */ /* 0x000fe20000000a00 */
[----:B------:R-:W3:Y:S06]  /*0040*/  S2R R7, SR_CTAID.X ;  /* 0x0000000000077919 */ /* 0x000eec0000002500 */
[----:B------:R-:W4:Y:S08]  /*0050*/  LDC.64 R8, c[0x0][0x228] ;  /* 0x00008a00ff087b82 */ /* 0x000f300000000a00 */
[----:B------:R-:W5:Y:S01]  /*0060*/  LDC.64 R10, c[0x0][0x230] ;  /* 0x00008c00ff0a7b82 */ /* 0x000f620000000a00 */
[----:B-1----:R-:W-:-:S02]  /*0070*/  SHF.L.U32 R0, R0, 0x1, RZ ;  /* 0x0000000100007819 */ /* 0x002fc400000006ff */
[----:B---3--:R-:W-:Y:S02]  /*0080*/  SHF.R.S32.HI R5, RZ, 0x16, R7 ;  /* 0x00000016ff057819 */ /* 0x008fe40000011407 */
[----:B------:R-:W-:Y:S02]  /*0090*/  LOP3.LUT R0, R0, 0x1fe, RZ, 0xc0, !PT ;  /* 0x000001fe00007812 */ /* 0x000fe400078ec0ff */
[----:B------:R-:W-:Y:S02]  /*00a0*/  SGXT R5, R5, 0x1 ;  /* 0x000000010505781a */ /* 0x000fe40000000200 */
[----:B------:R-:W-:Y:S02]  /*00b0*/  LEA R0, R7, R0, 0x9 ;  /* 0x0000000007007211 */ /* 0x000fe400078e48ff */
[----:B------:R-:W1:Y:S02]  /*00c0*/  LDC.64 R6, c[0x0][0x218] ;  /* 0x00008600ff067b82 */ /* 0x000e640000000a00 */
[----:B------:R-:W-:-:S04]  /*00d0*/  LEA.HI R5, R5, R0, RZ, 0x6 ;  /* 0x0000000005057211 */ /* 0x000fc800078f30ff */
[----:B------:R-:W-:-:S04]  /*00e0*/  LOP3.LUT R5, R5, 0xffffffc0, RZ, 0xc0, !PT ;  /* 0xffffffc005057812 */ /* 0x000fc800078ec0ff */
[----:B------:R-:W-:Y:S02]  /*00f0*/  IADD3 R13, R0, -R5, RZ ;  /* 0x80000005000d7210 */ /* 0x000fe40007ffe0ff */
[----:B------:R-:W3:Y:S03]  /*0100*/  LDC.64 R4, c[0x0][0x210] ;  /* 0x00008400ff047b82 */ /* 0x000ee60000000a00 */
[----:B--2---:R-:W-:-:S06]  /*0110*/  IMAD.WIDE R2, R13, 0x4, R2 ;  /* 0x000000040d027825 */ /* 0x004fcc00078e0202 */
[----:B------:R-:W2:Y:S01]  /*0120*/  LDG.E.EL.64 R2, desc[UR4][R2.64] ;  /* 0x0000000402027981 */ /* 0x000ea2000c2e1b00 */
[----:B-1----:R-:W-:-:S04]  /*0130*/  IMAD.WIDE R6, R13, 0x4, R6 ;  /* 0x000000040d067825 */ /* 0x002fc800078e0206 */
[C---:B----4-:R-:W-:Y:S02]  /*0140*/  IMAD.WIDE R8, R13.reuse, 0x4, R8 ;  /* 0x000000040d087825 */ /* 0x050fe400078e0208 */
[----:B------:R-:W4:Y:S02]  /*0150*/  LDG.E.EL.64 R6, desc[UR4][R6.64] ;  /* 0x0000000406067981 */ /* 0x000f24000c2e1b00 */
[----:B-----5:R-:W-:Y:S02]  /*0160*/  IMAD.WIDE R10, R13, 0x4, R10 ;  /* 0x000000040d0a7825 */ /* 0x020fe400078e020a */
[----:B------:R-:W5:Y:S02]  /*0170*/  LDG.E.EL.64 R8, desc[UR4][R8.64] ;  /* 0x0000000408087981 */ /* 0x000f64000c2e1b00 */
[----:B---3--:R-:W-:Y:S02]  /*0180*/  IMAD.WIDE R4, R0, 0x4, R4 ;  /* 0x0000000400047825 */ /* 0x008fe400078e0204 */
[----:B------:R-:W5:Y:S04]  /*0190*/  LDG.E.EL.64 R10, desc[UR4][R10.64] ;  /* 0x000000040a0a7981 */ /* 0x000f68000c2e1b00 */
[----:B------:R-:W4:Y:S01]  /*01a0*/  LDG.E.64 R4, desc[UR4][R4.64] ;  /* 0x0000000404047981 */ /* 0x000f22000c1e1b00 */
[----:B------:R-:W-:Y:S01]  /*01b0*/  HFMA2.MMA R14, -RZ, RZ, 1.625, 0 ;  /* 0x3e800000ff0e7435 */ /* 0x000fe200000001ff */
[----:B--2---:R-:W-:Y:S01]  /*01c0*/  FADD R2, R2, 9.9999997473787516356e-06 ;  /* 0x3727c5ac02027421 */ /* 0x004fe20000000000 */
[----:B------:R-:W-:-:S03]  /*01d0*/  FADD R3, R3, 9.9999997473787516356e-06 ;  /* 0x3727c5ac03037421 */ /* 0x000fc60000000000 */
[----:B------:R-:W1:Y:S08]  /*01e0*/  MUFU.SQRT R12, R2 ;  /* 0x00000002000c7308 */ /* 0x000e700000002000 */
[----:B------:R2:W3:Y:S01]  /*01f0*/  MUFU.SQRT R13, R3 ;  /* 0x00000003000d7308 */ /* 0x0004e20000002000 */
[C---:B-1----:R-:W-:Y:S02]  /*0200*/  FSETP.GT.AND P0, PT, R12.reuse, 8.50705917302346158658e+37, PT ;  /* 0x7e8000000c00780b */ /* 0x042fe40003f04000 */
[----:B------:R-:W-:Y:S01]  /*0210*/  FSETP.GEU.AND P2, PT, R12, 1.175494350822287508e-38, PT ;  /* 0x008000000c00780b */ /* 0x000fe20003f4e000 */
[----:B--2---:R-:W1:Y:S01]  /*0220*/  LDC.64 R2, c[0x0][0x238] ;  /* 0x00008e00ff027b82 */ /* 0x004e620000000a00 */
[----:B---3--:R-:W-:-:S02]  /*0230*/  FSETP.GT.AND P1, PT, R13, 8.50705917302346158658e+37, PT ;  /* 0x7e8000000d00780b */ /* 0x008fc40003f24000 */
[----:B------:R-:W-:-:S07]  /*0240*/  FSETP.GEU.AND P3, PT, R13, 1.175494350822287508e-38, PT ;  /* 0x008000000d00780b */ /* 0x000fce0003f6e000 */
[----:B------:R-:W-:-:S04]  /*0250*/  @P0 FMUL R12, R12, 0.25 ;  /* 0x3e8000000c0c0820 */ /* 0x000fc80000400000 */
[----:B------:R-:W-:Y:S01]  /*0260*/  @!P2 FMUL R12, R12, 16777216 ;  /* 0x4b8000000c0ca820 */ /* 0x000fe20000400000 */
[----:B------:R-:W-:-:S04]  /*0270*/  @P1 FMUL R13, R13, 0.25 ;  /* 0x3e8000000d0d1820 */ /* 0x000fc80000400000 */
[----:B------:R-:W-:Y:S01]  /*0280*/  @!P3 FMUL R13, R13, 16777216 ;  /* 0x4b8000000d0db820 */ /* 0x000fe20000400000 */
[----:B------:R-:W2:Y:S01]  /*0290*/  MUFU.RCP R12, R12 ;  /* 0x0000000c000c7308 */ /* 0x000ea20000001000 */
[----:B------:R-:W-:-:S07]  /*02a0*/  FSEL R15, R14, 1, P0 ;  /* 0x3f8000000e0f7808 */ /* 0x000fce0000000000 */
[----:B------:R-:W3:Y:S01]  /*02b0*/  MUFU.RCP R13, R13 ;  /* 0x0000000d000d7308 */ /* 0x000ee20000001000 */
[----:B------:R-:W-:Y:S01]  /*02c0*/  FSEL R14, R14, 1, P1 ;  /* 0x3f8000000e0e7808 */ /* 0x000fe20000800000 */
[----:B------:R-:W-:-:S04]  /*02d0*/  @!P2 FMUL R15, R15, 16777216 ;  /* 0x4b8000000f0fa820 */ /* 0x000fc80000400000 */
[----:B------:R-:W-:Y:S01]  /*02e0*/  @!P3 FMUL R14, R14, 16777216 ;  /* 0x4b8000000e0eb820 */ /* 0x000fe20000400000 */
[----:B----4-:R-:W-:Y:S01]  /*02f0*/  FADD R5, R5, -R7 ;  /* 0x8000000705057221 */ /* 0x010fe20000000000 */
[----:B------:R-:W-:Y:S01]  /*0300*/  FADD R4, R4, -R6 ;  /* 0x8000000604047221 */ /* 0x000fe20000000000 */
[----:B--2---:R-:W-:Y:S01]  /*0310*/  FMUL R15, R12, R15 ;  /* 0x0000000f0c0f7220 */ /* 0x004fe20000400000 */
[----:B---3--:R-:W-:-:S03]  /*0320*/  FMUL R14, R13, R14 ;  /* 0x0000000e0d0e7220 */ /* 0x008fc60000400000 */
[----:B------:R-:W-:Y:S01]  /*0330*/  FMUL R15, R4, R15 ;  /* 0x0000000f040f7220 */ /* 0x000fe20000400000 */
[----:B------:R-:W-:-:S03]  /*0340*/  FMUL R14, R5, R14 ;  /* 0x0000000e050e7220 */ /* 0x000fc60000400000 */
[----:B-----5:R-:W-:Y:S01]  /*0350*/  FFMA R8, R8, R15, R10 ;  /* 0x0000000f08087223 */ /* 0x020fe2000000000a */
[----:B------:R-:W-:-:S04]  /*0360*/  FFMA R9, R9, R14, R11 ;  /* 0x0000000e09097223 */ /* 0x000fc8000000000b */
[----:B------:R-:W-:Y:S02]  /*0370*/  FSETP.GEU.AND P0, PT, R8, RZ, PT ;  /* 0x000000ff0800720b */ /* 0x000fe40003f0e000 */
[C---:B------:R-:W-:Y:S01]  /*0380*/  FSETP.GEU.AND P1, PT, R9.reuse, RZ, PT ;  /* 0x000000ff0900720b */ /* 0x040fe20003f2e000 */
[----:B-1----:R-:W-:Y:S01]  /*0390*/  IMAD.WIDE R2, R0, 0x4, R2 ;  /* 0x0000000400027825 */ /* 0x002fe200078e0202 */
[----:B------:R-:W-:Y:S02]  /*03a0*/  FSEL R8, R8, RZ, P0 ;  /* 0x000000ff08087208 */ /* 0x000fe40000000000 */
[----:B------:R-:W-:-:S05]  /*03b0*/  FSEL R9, R9, RZ, P1 ;  /* 0x000000ff09097208 */ /* 0x000fca0000800000 */
[----:B------:R-:W-:Y:S01]  /*03c0*/  STG.E.64 desc[UR4][R2.64], R8 ;  /* 0x0000000802007986 */ /* 0x000fe2000c101b04 */
[----:B------:R-:W-:Y:S05]  /*03d0*/  EXIT ;  /* 0x000000000000794d */ /* 0x000fea0003800000 */
.L_x_0:
[----:B------:R-:W-:-:S00]  /*03e0*/  BRA `(.L_x_0) ;  /* 0xfffffffc00fc7947 */ /* 0x000fc0000383ffff */
[----:B------:R-:W-:-:S00]  /*03f0*/  NOP ;  /* 0x0000000000007918 */ /* 0x000fc00000000000 */
        /* <DEDUP_REMOVED lines=8> */
.L_x_1:


//--------------------- .nv.global.init           --------------------------
	.section	.nv.global.init,"aw",@progbits
.nv.global.init:
	.type		_$_str,@object
	.size		_$_str,(_$_str_$_2 - _$_str)
_$_str:
        /*0000*/ 	.byte	0x5f, 0x5f, 0x43, 0x55, 0x44, 0x41, 0x5f, 0x46, 0x54, 0x5a, 0x00
	.type		_$_str_$_2,@object
	.size		_$_str_$_2,(.L_1 - _$_str_$_2)
_$_str_$_2:
        /*000b*/ 	.byte	0x5f, 0x5f, 0x43, 0x55, 0x44, 0x41, 0x5f, 0x50, 0x52, 0x45, 0x43, 0x5f, 0x53, 0x51, 0x52, 0x54
        /*001b*/ 	.byte	0x00
.L_1:


//--------------------- .nv.constant0.triton_poi_fused__native_batch_norm_legit_no_training_relu_12 --------------------------
	.section	.nv.constant0.triton_poi_fused__native_batch_norm_legit_no_training_relu_12,"a",@progbits
	.sectionflags	@""
	.align	4
.nv.constant0.triton_poi_fused__native_batch_norm_legit_no_training_relu_12:
	.zero		580
